//
// Generated by NVIDIA NVVM Compiler
//
// Compiler Build ID: CL-36424714
// Cuda compilation tools, release 13.0, V13.0.88
// Based on NVVM 20.0.0
//

.version 9.0
.target sm_100
.address_size 64

	// .globl	_Z13memcpy_kernelPiS_m

.visible .entry _Z13memcpy_kernelPiS_m(
	.param .u64 .ptr .align 1 _Z13memcpy_kernelPiS_m_param_0,
	.param .u64 .ptr .align 1 _Z13memcpy_kernelPiS_m_param_1,
	.param .u64 _Z13memcpy_kernelPiS_m_param_2
)
{
	.reg .pred 	%p<3>;
	.reg .b32 	%r<11>;
	.reg .b64 	%rd<14>;

	ld.param.u64 	%rd7, [_Z13memcpy_kernelPiS_m_param_0];
	ld.param.u64 	%rd8, [_Z13memcpy_kernelPiS_m_param_1];
	ld.param.u64 	%rd9, [_Z13memcpy_kernelPiS_m_param_2];
	mov.u32 	%r1, %ntid.x;
	mov.u32 	%r6, %ctaid.x;
	mov.u32 	%r7, %tid.x;
	mad.lo.s32 	%r10, %r1, %r6, %r7;
	cvt.s64.s32 	%rd13, %r10;
	shr.u64 	%rd2, %rd9, 2;
	setp.le.u64 	%p1, %rd2, %rd13;
	@%p1 bra 	$L__BB0_3;
	mov.u32 	%r8, %nctaid.x;
	mul.lo.s32 	%r3, %r8, %r1;
	cvta.to.global.u64 	%rd3, %rd8;
	cvta.to.global.u64 	%rd4, %rd7;
$L__BB0_2:
	shl.b64 	%rd10, %rd13, 2;
	add.s64 	%rd11, %rd3, %rd10;
	ld.global.u32 	%r9, [%rd11];
	add.s64 	%rd12, %rd4, %rd10;
	st.global.u32 	[%rd12], %r9;
	add.s32 	%r10, %r10, %r3;
	cvt.s64.s32 	%rd13, %r10;
	setp.gt.u64 	%p2, %rd2, %rd13;
	@%p2 bra 	$L__BB0_2;
$L__BB0_3:
	ret;

}


// ===== COMPILED SASS (sm_100) =====

	.target	sm_100

	.elftype	@"ET_EXEC"


//--------------------- .note.nv.tkinfo           --------------------------
	.section	.note.nv.tkinfo,"",@"SHT_NOTE"
	.sectionflags	@"SHF_NOTE_NV_TKINFO"
	.tkinfo
        /*0018*/ 	.word	0x00000002
        /*0030*/ 	.string	""
        /*0030*/ 	.string	"ptxas"
        /*0030*/ 	.string	"Cuda compilation tools, release 13.0, V13.0.88"
        /*0030*/ 	.string	"Build cuda_13.0.r13.0/compiler.36424714_0"
        /*0030*/ 	.string	"-arch sm_100 -m 64 "



//--------------------- .note.nv.cuinfo           --------------------------
	.section	.note.nv.cuinfo,"",@"SHT_NOTE"
	.sectionflags	@"SHF_NOTE_NV_CUINFO"
        /*0018*/ 	.short	0x0002
        /*001a*/ 	.short	0x0064
        /*001c*/ 	.short	0x0082
	.zero		2


//--------------------- .nv.info                  --------------------------
	.section	.nv.info,"",@"SHT_CUDA_INFO"
	.align	4


	//----- nvinfo : EIATTR_REGCOUNT
	.align		4
        /*0000*/ 	.byte	0x04, 0x2f
        /*0002*/ 	.short	(.L_1 - .L_0)
	.align		4
.L_0:
        /*0004*/ 	.word	index@(_Z13memcpy_kernelPiS_m)
        /*0008*/ 	.word	0x0000000a


	//----- nvinfo : EIATTR_FRAME_SIZE
	.align		4
.L_1:
        /*000c*/ 	.byte	0x04, 0x11
        /*000e*/ 	.short	(.L_3 - .L_2)
	.align		4
.L_2:
        /*0010*/ 	.word	index@(_Z13memcpy_kernelPiS_m)
        /*0014*/ 	.word	0x00000000


	//----- nvinfo : EIATTR_MIN_STACK_SIZE
	.align		4
.L_3:
        /*0018*/ 	.byte	0x04, 0x12
        /*001a*/ 	.short	(.L_5 - .L_4)
	.align		4
.L_4:
        /*001c*/ 	.word	index@(_Z13memcpy_kernelPiS_m)
        /*0020*/ 	.word	0x00000000
.L_5:


//--------------------- .nv.compat                --------------------------
	.section	.nv.compat,"",@"SHT_CUDA_COMPAT_INFO"
	.align	4
        /*0000*/ 	.byte	0x02, 0x09, 0x00, 0x00, 0x02, 0x02, 0x01, 0x00, 0x02, 0x05, 0x05, 0x00, 0x03, 0x07, 0x01, 0x01
        /*0010*/ 	.byte	0x02, 0x03, 0x00, 0x00, 0x02, 0x06, 0x01, 0x00, 0x04, 0x0b, 0x08, 0x00, 0x09, 0x00, 0x00, 0x00
        /*0020*/ 	.byte	0x00, 0x00, 0x00, 0x00


//--------------------- .nv.info._Z13memcpy_kernelPiS_m --------------------------
	.section	.nv.info._Z13memcpy_kernelPiS_m,"",@"SHT_CUDA_INFO"
	.sectionflags	@""
	.align	4


	//----- nvinfo : EIATTR_CUDA_API_VERSION
	.align		4
        /*0000*/ 	.byte	0x04, 0x37
        /*0002*/ 	.short	(.L_7 - .L_6)
.L_6:
        /*0004*/ 	.word	0x00000082


	//----- nvinfo : EIATTR_KPARAM_INFO
	.align		4
.L_7:
        /*0008*/ 	.byte	0x04, 0x17
        /*000a*/ 	.short	(.L_9 - .L_8)
.L_8:
        /*000c*/ 	.word	0x00000000
        /*0010*/ 	.short	0x0002
        /*0012*/ 	.short	0x0010
        /*0014*/ 	.byte	0x00, 0xf0, 0x21, 0x00


	//----- nvinfo : EIATTR_KPARAM_INFO
	.align		4
.L_9:
        /*0018*/ 	.byte	0x04, 0x17
        /*001a*/ 	.short	(.L_11 - .L_10)
.L_10:
        /*001c*/ 	.word	0x00000000
        /*0020*/ 	.short	0x0001
        /*0022*/ 	.short	0x0008
        /*0024*/ 	.byte	0x00, 0xf5, 0x21, 0x00


	//----- nvinfo : EIATTR_KPARAM_INFO
	.align		4
.L_11:
        /*0028*/ 	.byte	0x04, 0x17
        /*002a*/ 	.short	(.L_13 - .L_12)
.L_12:
        /*002c*/ 	.word	0x00000000
        /*0030*/ 	.short	0x0000
        /*0032*/ 	.short	0x0000
        /*0034*/ 	.byte	0x00, 0xf5, 0x21, 0x00


	//----- nvinfo : EIATTR_SPARSE_MMA_MASK
	.align		4
.L_13:
        /*0038*/ 	.byte	0x03, 0x50
        /*003a*/ 	.short	0x0000


	//----- nvinfo : EIATTR_MAXREG_COUNT
	.align		4
        /*003c*/ 	.byte	0x03, 0x1b
        /*003e*/ 	.short	0x00ff


	//----- nvinfo : EIATTR_MERCURY_ISA_VERSION
	.align		4
        /*0040*/ 	.byte	0x03, 0x5f
        /*0042*/ 	.short	0x0101


	//----- nvinfo : EIATTR_VRC_CTA_INIT_COUNT
	.align		4
        /*0044*/ 	.byte	0x02, 0x4a
	.zero		1
	.zero		1


	//----- nvinfo : EIATTR_EXIT_INSTR_OFFSETS
	.align		4
        /*0048*/ 	.byte	0x04, 0x1c
        /*004a*/ 	.short	(.L_15 - .L_14)


	//   ....[0]....
.L_14:
        /*004c*/ 	.word	0x000000c0


	//   ....[1]....
        /*0050*/ 	.word	0x00000220


	//----- nvinfo : EIATTR_CRS_STACK_SIZE
	.align		4
.L_15:
        /*0054*/ 	.byte	0x04, 0x1e
        /*0056*/ 	.short	(.L_17 - .L_16)
.L_16:
        /*0058*/ 	.word	0x00000000


	//----- nvinfo : EIATTR_CBANK_PARAM_SIZE
	.align		4
.L_17:
        /*005c*/ 	.byte	0x03, 0x19
        /*005e*/ 	.short	0x0018


	//----- nvinfo : EIATTR_PARAM_CBANK
	.align		4
        /*0060*/ 	.byte	0x04, 0x0a
        /*0062*/ 	.short	(.L_19 - .L_18)
	.align		4
.L_18:
        /*0064*/ 	.word	index@(.nv.constant0._Z13memcpy_kernelPiS_m)
        /*0068*/ 	.short	0x0380
        /*006a*/ 	.short	0x0018


	//----- nvinfo : EIATTR_SW_WAR
	.align		4
.L_19:
        /*006c*/ 	.byte	0x04, 0x36
        /*006e*/ 	.short	(.L_21 - .L_20)
.L_20:
        /*0070*/ 	.word	0x00000008
.L_21:


//--------------------- .nv.callgraph             --------------------------
	.section	.nv.callgraph,"",@"SHT_CUDA_CALLGRAPH"
	.align	4
	.sectionentsize	8
	.align		4
        /*0000*/ 	.word	0x00000000
	.align		4
        /*0004*/ 	.word	0xffffffff
	.align		4
        /*0008*/ 	.word	0x00000000
	.align		4
        /*000c*/ 	.word	0xfffffffe
	.align		4
        /*0010*/ 	.word	0x00000000
	.align		4
        /*0014*/ 	.word	0xfffffffd
	.align		4
        /*0018*/ 	.word	0x00000000
	.align		4
        /*001c*/ 	.word	0xfffffffc


//--------------------- .text._Z13memcpy_kernelPiS_m --------------------------
	.section	.text._Z13memcpy_kernelPiS_m,"ax",@progbits
	.align	128
        .global         _Z13memcpy_kernelPiS_m
        .type           _Z13memcpy_kernelPiS_m,@function
        .size           _Z13memcpy_kernelPiS_m,(.L_x_2 - _Z13memcpy_kernelPiS_m)
        .other          _Z13memcpy_kernelPiS_m,@"STO_CUDA_ENTRY STV_DEFAULT"
_Z13memcpy_kernelPiS_m:
.text._Z13memcpy_kernelPiS_m:
[----:B------:R-:W-:Y:S01]  /*0000*/  LDC R1, c[0x0][0x37c] ;  /* 0x0000df00ff017b82 */ /* 0x000fe20000000800 */
[----:B------:R-:W0:Y:S01]  /*0010*/  S2R R0, SR_CTAID.X ;  /* 0x0000000000007919 */ /* 0x000e220000002500 */
[----:B------:R-:W1:Y:S01]  /*0020*/  LDCU.64 UR6, c[0x0][0x390] ;  /* 0x00007200ff0677ac */ /* 0x000e620008000a00 */
[----:B------:R-:W0:Y:S01]  /*0030*/  S2R R3, SR_TID.X ;  /* 0x0000000000037919 */ /* 0x000e220000002100 */
[----:B------:R-:W0:Y:S01]  /*0040*/  LDCU UR4, c[0x0][0x360] ;  /* 0x00006c00ff0477ac */ /* 0x000e220008000800 */
[----:B-1----:R-:W-:Y:S02]  /*0050*/  USHF.R.U64 UR6, UR6, 0x2, UR7 ;  /* 0x0000000206067899 */ /* 0x002fe40008001207 */
[----:B------:R-:W-:Y:S01]  /*0060*/  USHF.R.U32.HI UR7, URZ, 0x2, UR7 ;  /* 0x00000002ff077899 */ /* 0x000fe20008011607 */
[----:B0-----:R-:W-:-:S05]  /*0070*/  IMAD R0, R0, UR4, R3 ;  /* 0x0000000400007c24 */ /* 0x001fca000f8e0203 */
[----:B------:R-:W-:Y:S01]  /*0080*/  IMAD.U32 R3, RZ, RZ, UR7 ;  /* 0x00000007ff037e24 */ /* 0x000fe2000f8e00ff */
[----:B------:R-:W-:Y:S02]  /*0090*/  ISETP.LT.U32.AND P0, PT, R0, UR6, PT ;  /* 0x0000000600007c0c */ /* 0x000fe4000bf01070 */
[----:B------:R-:W-:-:S04]  /*00a0*/  SHF.R.S32.HI R2, RZ, 0x1f, R0 ;  /* 0x0000001fff027819 */ /* 0x000fc80000011400 */
[----:B------:R-:W-:-:S13]  /*00b0*/  ISETP.GT.U32.AND.EX P0, PT, R3, R2, PT, P0 ;  /* 0x000000020300720c */ /* 0x000fda0003f04100 */
[----:B------:R-:W-:Y:S05]  /*00c0*/  @!P0 EXIT ;  /* 0x000000000000894d */ /* 0x000fea0003800000 */
[----:B------:R-:W0:Y:S01]  /*00d0*/  LDCU UR5, c[0x0][0x370] ;  /* 0x00006e00ff0577ac */ /* 0x000e220008000800 */
[----:B------:R-:W-:Y:S02]  /*00e0*/  IMAD.MOV.U32 R7, RZ, RZ, R2 ;  /* 0x000000ffff077224 */ /* 0x000fe400078e0002 */
[----:B------:R-:W-:Y:S01]  /*00f0*/  IMAD.MOV.U32 R6, RZ, RZ, R0 ;  /* 0x000000ffff067224 */ /* 0x000fe200078e0000 */
[----:B------:R-:W1:Y:S01]  /*0100*/  LDCU.64 UR8, c[0x0][0x358] ;  /* 0x00006b00ff0877ac */ /* 0x000e620008000a00 */
[----:B------:R-:W2:Y:S01]  /*0110*/  LDCU.128 UR12, c[0x0][0x380] ;  /* 0x00007000ff0c77ac */ /* 0x000ea20008000c00 */
[----:B0-----:R-:W-:-:S12]  /*0120*/  UIMAD UR4, UR4, UR5, URZ ;  /* 0x00000005040472a4 */ /* 0x001fd8000f8e02ff */
.L_x_0:
[C---:B0-----:R-:W-:Y:S01]  /*0130*/  IMAD.SHL.U32 R4, R6.reuse, 0x4, RZ ;  /* 0x0000000406047824 */ /* 0x041fe200078e00ff */
[----:B------:R-:W-:-:S04]  /*0140*/  SHF.L.U64.HI R5, R6, 0x2, R7 ;  /* 0x0000000206057819 */ /* 0x000fc80000010207 */
[----:B--2---:R-:W-:-:S04]  /*0150*/  IADD3 R2, P0, PT, R4, UR14, RZ ;  /* 0x0000000e04027c10 */ /* 0x004fc8000ff1e0ff */
[----:B------:R-:W-:-:S06]  /*0160*/  IADD3.X R3, PT, PT, R5, UR15, RZ, P0, !PT ;  /* 0x0000000f05037c10 */ /* 0x000fcc00087fe4ff */
[----:B-1----:R-:W2:Y:S01]  /*0170*/  LDG.E R3, desc[UR8][R2.64] ;  /* 0x0000000802037981 */ /* 0x002ea2000c1e1900 */
[----:B------:R-:W-:Y:S01]  /*0180*/  IADD3 R4, P0, PT, R4, UR12, RZ ;  /* 0x0000000c04047c10 */ /* 0x000fe2000ff1e0ff */
[----:B------:R-:W-:Y:S02]  /*0190*/  VIADD R6, R0, UR4 ;  /* 0x0000000400067c36 */ /* 0x000fe40008000000 */
[----:B------:R-:W-:Y:S01]  /*01a0*/  IMAD.U32 R0, RZ, RZ, UR7 ;  /* 0x00000007ff007e24 */ /* 0x000fe2000f8e00ff */
[----:B------:R-:W-:Y:S02]  /*01b0*/  IADD3.X R5, PT, PT, R5, UR13, RZ, P0, !PT ;  /* 0x0000000d05057c10 */ /* 0x000fe400087fe4ff */
[----:B------:R-:W-:Y:S02]  /*01c0*/  ISETP.LT.U32.AND P0, PT, R6, UR6, PT ;  /* 0x0000000606007c0c */ /* 0x000fe4000bf01070 */
[----:B------:R-:W-:-:S04]  /*01d0*/  SHF.R.S32.HI R7, RZ, 0x1f, R6 ;  /* 0x0000001fff077819 */ /* 0x000fc80000011406 */
[----:B------:R-:W-:Y:S01]  /*01e0*/  ISETP.GT.U32.AND.EX P0, PT, R0, R7, PT, P0 ;  /* 0x000000070000720c */ /* 0x000fe20003f04100 */
[----:B------:R-:W-:Y:S01]  /*01f0*/  IMAD.MOV.U32 R0, RZ, RZ, R6 ;  /* 0x000000ffff007224 */ /* 0x000fe200078e0006 */
[----:B--2---:R0:W-:Y:S11]  /*0200*/  STG.E desc[UR8][R4.64], R3 ;  /* 0x0000000304007986 */ /* 0x0041f6000c101908 */
[----:B------:R-:W-:Y:S05]  /*0210*/  @P0 BRA `(.L_x_0) ;  /* 0xfffffffc00c40947 */ /* 0x000fea000383ffff */
[----:B------:R-:W-:Y:S05]  /*0220*/  EXIT ;  /* 0x000000000000794d */ /* 0x000fea0003800000 */
.L_x_1:
[----:B------:R-:W-:-:S00]  /*0230*/  BRA `(.L_x_1) ;  /* 0xfffffffc00fc7947 */ /* 0x000fc0000383ffff */
[----:B------:R-:W-:-:S00]  /*0240*/  NOP ;  /* 0x0000000000007918 */ /* 0x000fc00000000000 */
        /* <DEDUP_REMOVED lines=11> */
.L_x_2:


//--------------------- .nv.shared.reserved.0     --------------------------
	.section	.nv.shared.reserved.0,"aw",@nobits
	.weak		__nv_reservedSMEM_offset_0_alias
	.size		__nv_reservedSMEM_offset_0_alias, 0, 64
	.other		__nv_reservedSMEM_offset_0_alias,@"STO_CUDA_RESERVED_SHARED STV_DEFAULT"
__nv_reservedSMEM_offset_0_alias:
	.zero		0
	.zero		64


//--------------------- .nv.constant0._Z13memcpy_kernelPiS_m --------------------------
	.section	.nv.constant0._Z13memcpy_kernelPiS_m,"a",@progbits
	.sectionflags	@""
	.align	4
.nv.constant0._Z13memcpy_kernelPiS_m:
	.zero		920


//--------------------- SYMBOLS --------------------------

	.type		.nv.reservedSmem.offset0,@object
	.size		.nv.reservedSmem.offset0,0x4
